//
// Generated by NVIDIA NVVM Compiler
//
// Compiler Build ID: CL-36424714
// Cuda compilation tools, release 13.0, V13.0.88
// Based on NVVM 20.0.0
//

.version 9.0
.target sm_100
.address_size 64

	// .globl	_Z19operar_vectores_GPUiPfS_S_S_S_S_S_S_S_

.visible .entry _Z19operar_vectores_GPUiPfS_S_S_S_S_S_S_S_(
	.param .u32 _Z19operar_vectores_GPUiPfS_S_S_S_S_S_S_S__param_0,
	.param .u64 .ptr .align 1 _Z19operar_vectores_GPUiPfS_S_S_S_S_S_S_S__param_1,
	.param .u64 .ptr .align 1 _Z19operar_vectores_GPUiPfS_S_S_S_S_S_S_S__param_2,
	.param .u64 .ptr .align 1 _Z19operar_vectores_GPUiPfS_S_S_S_S_S_S_S__param_3,
	.param .u64 .ptr .align 1 _Z19operar_vectores_GPUiPfS_S_S_S_S_S_S_S__param_4,
	.param .u64 .ptr .align 1 _Z19operar_vectores_GPUiPfS_S_S_S_S_S_S_S__param_5,
	.param .u64 .ptr .align 1 _Z19operar_vectores_GPUiPfS_S_S_S_S_S_S_S__param_6,
	.param .u64 .ptr .align 1 _Z19operar_vectores_GPUiPfS_S_S_S_S_S_S_S__param_7,
	.param .u64 .ptr .align 1 _Z19operar_vectores_GPUiPfS_S_S_S_S_S_S_S__param_8,
	.param .u64 .ptr .align 1 _Z19operar_vectores_GPUiPfS_S_S_S_S_S_S_S__param_9
)
{
	.reg .pred 	%p<2>;
	.reg .b32 	%r<6>;
	.reg .b32 	%f<10>;
	.reg .b64 	%rd<33>;

	ld.param.u32 	%r2, [_Z19operar_vectores_GPUiPfS_S_S_S_S_S_S_S__param_0];
	ld.param.u64 	%rd2, [_Z19operar_vectores_GPUiPfS_S_S_S_S_S_S_S__param_2];
	ld.param.u64 	%rd4, [_Z19operar_vectores_GPUiPfS_S_S_S_S_S_S_S__param_4];
	ld.param.u64 	%rd5, [_Z19operar_vectores_GPUiPfS_S_S_S_S_S_S_S__param_5];
	ld.param.u64 	%rd8, [_Z19operar_vectores_GPUiPfS_S_S_S_S_S_S_S__param_8];
	ld.param.u64 	%rd9, [_Z19operar_vectores_GPUiPfS_S_S_S_S_S_S_S__param_9];
	mov.u32 	%r3, %ctaid.x;
	mov.u32 	%r4, %ntid.x;
	mov.u32 	%r5, %tid.x;
	mad.lo.s32 	%r1, %r3, %r4, %r5;
	setp.ge.s32 	%p1, %r1, %r2;
	@%p1 bra 	$L__BB0_2;
	ld.param.u64 	%rd32, [_Z19operar_vectores_GPUiPfS_S_S_S_S_S_S_S__param_7];
	ld.param.u64 	%rd31, [_Z19operar_vectores_GPUiPfS_S_S_S_S_S_S_S__param_6];
	ld.param.u64 	%rd30, [_Z19operar_vectores_GPUiPfS_S_S_S_S_S_S_S__param_3];
	ld.param.u64 	%rd29, [_Z19operar_vectores_GPUiPfS_S_S_S_S_S_S_S__param_1];
	cvta.to.global.u64 	%rd10, %rd29;
	cvta.to.global.u64 	%rd11, %rd2;
	cvta.to.global.u64 	%rd12, %rd30;
	cvta.to.global.u64 	%rd13, %rd4;
	cvta.to.global.u64 	%rd14, %rd5;
	cvta.to.global.u64 	%rd15, %rd31;
	cvta.to.global.u64 	%rd16, %rd9;
	cvta.to.global.u64 	%rd17, %rd8;
	cvta.to.global.u64 	%rd18, %rd32;
	mul.wide.s32 	%rd19, %r1, 4;
	add.s64 	%rd20, %rd10, %rd19;
	ld.global.f32 	%f1, [%rd20];
	add.s64 	%rd21, %rd11, %rd19;
	ld.global.f32 	%f2, [%rd21];
	add.f32 	%f3, %f1, %f2;
	add.s64 	%rd22, %rd12, %rd19;
	st.global.f32 	[%rd22], %f3;
	add.s64 	%rd23, %rd13, %rd19;
	ld.global.f32 	%f4, [%rd23];
	add.s64 	%rd24, %rd14, %rd19;
	ld.global.f32 	%f5, [%rd24];
	sub.f32 	%f6, %f4, %f5;
	add.s64 	%rd25, %rd15, %rd19;
	st.global.f32 	[%rd25], %f6;
	add.s64 	%rd26, %rd16, %rd19;
	ld.global.f32 	%f7, [%rd26];
	add.s64 	%rd27, %rd17, %rd19;
	ld.global.f32 	%f8, [%rd27];
	mul.f32 	%f9, %f7, %f8;
	add.s64 	%rd28, %rd18, %rd19;
	st.global.f32 	[%rd28], %f9;
$L__BB0_2:
	ret;

}


// ===== COMPILED SASS (sm_100) =====

	.target	sm_100

	.elftype	@"ET_EXEC"


//--------------------- .note.nv.tkinfo           --------------------------
	.section	.note.nv.tkinfo,"",@"SHT_NOTE"
	.sectionflags	@"SHF_NOTE_NV_TKINFO"
	.tkinfo
        /*0018*/ 	.word	0x00000002
        /*0030*/ 	.string	""
        /*0030*/ 	.string	"ptxas"
        /*0030*/ 	.string	"Cuda compilation tools, release 13.0, V13.0.88"
        /*0030*/ 	.string	"Build cuda_13.0.r13.0/compiler.36424714_0"
        /*0030*/ 	.string	"-arch sm_100 -m 64 "



//--------------------- .note.nv.cuinfo           --------------------------
	.section	.note.nv.cuinfo,"",@"SHT_NOTE"
	.sectionflags	@"SHF_NOTE_NV_CUINFO"
        /*0018*/ 	.short	0x0002
        /*001a*/ 	.short	0x0064
        /*001c*/ 	.short	0x0082
	.zero		2


//--------------------- .nv.info                  --------------------------
	.section	.nv.info,"",@"SHT_CUDA_INFO"
	.align	4


	//----- nvinfo : EIATTR_REGCOUNT
	.align		4
        /*0000*/ 	.byte	0x04, 0x2f
        /*0002*/ 	.short	(.L_1 - .L_0)
	.align		4
.L_0:
        /*0004*/ 	.word	index@(_Z19operar_vectores_GPUiPfS_S_S_S_S_S_S_S_)
        /*0008*/ 	.word	0x00000014


	//----- nvinfo : EIATTR_FRAME_SIZE
	.align		4
.L_1:
        /*000c*/ 	.byte	0x04, 0x11
        /*000e*/ 	.short	(.L_3 - .L_2)
	.align		4
.L_2:
        /*0010*/ 	.word	index@(_Z19operar_vectores_GPUiPfS_S_S_S_S_S_S_S_)
        /*0014*/ 	.word	0x00000000


	//----- nvinfo : EIATTR_MIN_STACK_SIZE
	.align		4
.L_3:
        /*0018*/ 	.byte	0x04, 0x12
        /*001a*/ 	.short	(.L_5 - .L_4)
	.align		4
.L_4:
        /*001c*/ 	.word	index@(_Z19operar_vectores_GPUiPfS_S_S_S_S_S_S_S_)
        /*0020*/ 	.word	0x00000000
.L_5:


//--------------------- .nv.compat                --------------------------
	.section	.nv.compat,"",@"SHT_CUDA_COMPAT_INFO"
	.align	4
        /*0000*/ 	.byte	0x02, 0x09, 0x00, 0x00, 0x02, 0x02, 0x01, 0x00, 0x02, 0x05, 0x05, 0x00, 0x03, 0x07, 0x01, 0x01
        /*0010*/ 	.byte	0x02, 0x03, 0x00, 0x00, 0x02, 0x06, 0x01, 0x00, 0x04, 0x0b, 0x08, 0x00, 0x09, 0x00, 0x00, 0x00
        /*0020*/ 	.byte	0x00, 0x00, 0x00, 0x00


//--------------------- .nv.info._Z19operar_vectores_GPUiPfS_S_S_S_S_S_S_S_ --------------------------
	.section	.nv.info._Z19operar_vectores_GPUiPfS_S_S_S_S_S_S_S_,"",@"SHT_CUDA_INFO"
	.sectionflags	@""
	.align	4


	//----- nvinfo : EIATTR_CUDA_API_VERSION
	.align		4
        /*0000*/ 	.byte	0x04, 0x37
        /*0002*/ 	.short	(.L_7 - .L_6)
.L_6:
        /*0004*/ 	.word	0x00000082


	//----- nvinfo : EIATTR_KPARAM_INFO
	.align		4
.L_7:
        /*0008*/ 	.byte	0x04, 0x17
        /*000a*/ 	.short	(.L_9 - .L_8)
.L_8:
        /*000c*/ 	.word	0x00000000
        /*0010*/ 	.short	0x0009
        /*0012*/ 	.short	0x0048
        /*0014*/ 	.byte	0x00, 0xf5, 0x21, 0x00


	//----- nvinfo : EIATTR_KPARAM_INFO
	.align		4
.L_9:
        /*0018*/ 	.byte	0x04, 0x17
        /*001a*/ 	.short	(.L_11 - .L_10)
.L_10:
        /*001c*/ 	.word	0x00000000
        /*0020*/ 	.short	0x0008
        /*0022*/ 	.short	0x0040
        /*0024*/ 	.byte	0x00, 0xf5, 0x21, 0x00


	//----- nvinfo : EIATTR_KPARAM_INFO
	.align		4
.L_11:
        /*0028*/ 	.byte	0x04, 0x17
        /*002a*/ 	.short	(.L_13 - .L_12)
.L_12:
        /*002c*/ 	.word	0x00000000
        /*0030*/ 	.short	0x0007
        /*0032*/ 	.short	0x0038
        /*0034*/ 	.byte	0x00, 0xf5, 0x21, 0x00


	//----- nvinfo : EIATTR_KPARAM_INFO
	.align		4
.L_13:
        /*0038*/ 	.byte	0x04, 0x17
        /*003a*/ 	.short	(.L_15 - .L_14)
.L_14:
        /*003c*/ 	.word	0x00000000
        /*0040*/ 	.short	0x0006
        /*0042*/ 	.short	0x0030
        /*0044*/ 	.byte	0x00, 0xf5, 0x21, 0x00


	//----- nvinfo : EIATTR_KPARAM_INFO
	.align		4
.L_15:
        /*0048*/ 	.byte	0x04, 0x17
        /*004a*/ 	.short	(.L_17 - .L_16)
.L_16:
        /*004c*/ 	.word	0x00000000
        /*0050*/ 	.short	0x0005
        /*0052*/ 	.short	0x0028
        /*0054*/ 	.byte	0x00, 0xf5, 0x21, 0x00


	//----- nvinfo : EIATTR_KPARAM_INFO
	.align		4
.L_17:
        /*0058*/ 	.byte	0x04, 0x17
        /*005a*/ 	.short	(.L_19 - .L_18)
.L_18:
        /*005c*/ 	.word	0x00000000
        /*0060*/ 	.short	0x0004
        /*0062*/ 	.short	0x0020
        /*0064*/ 	.byte	0x00, 0xf5, 0x21, 0x00


	//----- nvinfo : EIATTR_KPARAM_INFO
	.align		4
.L_19:
        /*0068*/ 	.byte	0x04, 0x17
        /*006a*/ 	.short	(.L_21 - .L_20)
.L_20:
        /*006c*/ 	.word	0x00000000
        /*0070*/ 	.short	0x0003
        /*0072*/ 	.short	0x0018
        /*0074*/ 	.byte	0x00, 0xf5, 0x21, 0x00


	//----- nvinfo : EIATTR_KPARAM_INFO
	.align		4
.L_21:
        /*0078*/ 	.byte	0x04, 0x17
        /*007a*/ 	.short	(.L_23 - .L_22)
.L_22:
        /*007c*/ 	.word	0x00000000
        /*0080*/ 	.short	0x0002
        /*0082*/ 	.short	0x0010
        /*0084*/ 	.byte	0x00, 0xf5, 0x21, 0x00


	//----- nvinfo : EIATTR_KPARAM_INFO
	.align		4
.L_23:
        /*0088*/ 	.byte	0x04, 0x17
        /*008a*/ 	.short	(.L_25 - .L_24)
.L_24:
        /*008c*/ 	.word	0x00000000
        /*0090*/ 	.short	0x0001
        /*0092*/ 	.short	0x0008
        /*0094*/ 	.byte	0x00, 0xf5, 0x21, 0x00


	//----- nvinfo : EIATTR_KPARAM_INFO
	.align		4
.L_25:
        /*0098*/ 	.byte	0x04, 0x17
        /*009a*/ 	.short	(.L_27 - .L_26)
.L_26:
        /*009c*/ 	.word	0x00000000
        /*00a0*/ 	.short	0x0000
        /*00a2*/ 	.short	0x0000
        /*00a4*/ 	.byte	0x00, 0xf0, 0x11, 0x00


	//----- nvinfo : EIATTR_SPARSE_MMA_MASK
	.align		4
.L_27:
        /*00a8*/ 	.byte	0x03, 0x50
        /*00aa*/ 	.short	0x0000


	//----- nvinfo : EIATTR_MAXREG_COUNT
	.align		4
        /*00ac*/ 	.byte	0x03, 0x1b
        /*00ae*/ 	.short	0x00ff


	//----- nvinfo : EIATTR_MERCURY_ISA_VERSION
	.align		4
        /*00b0*/ 	.byte	0x03, 0x5f
        /*00b2*/ 	.short	0x0101


	//----- nvinfo : EIATTR_VRC_CTA_INIT_COUNT
	.align		4
        /*00b4*/ 	.byte	0x02, 0x4a
	.zero		1
	.zero		1


	//----- nvinfo : EIATTR_EXIT_INSTR_OFFSETS
	.align		4
        /*00b8*/ 	.byte	0x04, 0x1c
        /*00ba*/ 	.short	(.L_29 - .L_28)


	//   ....[0]....
.L_28:
        /*00bc*/ 	.word	0x00000070


	//   ....[1]....
        /*00c0*/ 	.word	0x00000270


	//----- nvinfo : EIATTR_CBANK_PARAM_SIZE
	.align		4
.L_29:
        /*00c4*/ 	.byte	0x03, 0x19
        /*00c6*/ 	.short	0x0050


	//----- nvinfo : EIATTR_PARAM_CBANK
	.align		4
        /*00c8*/ 	.byte	0x04, 0x0a
        /*00ca*/ 	.short	(.L_31 - .L_30)
	.align		4
.L_30:
        /*00cc*/ 	.word	index@(.nv.constant0._Z19operar_vectores_GPUiPfS_S_S_S_S_S_S_S_)
        /*00d0*/ 	.short	0x0380
        /*00d2*/ 	.short	0x0050


	//----- nvinfo : EIATTR_SW_WAR
	.align		4
.L_31:
        /*00d4*/ 	.byte	0x04, 0x36
        /*00d6*/ 	.short	(.L_33 - .L_32)
.L_32:
        /*00d8*/ 	.word	0x00000008
.L_33:


//--------------------- .nv.callgraph             --------------------------
	.section	.nv.callgraph,"",@"SHT_CUDA_CALLGRAPH"
	.align	4
	.sectionentsize	8
	.align		4
        /*0000*/ 	.word	0x00000000
	.align		4
        /*0004*/ 	.word	0xffffffff
	.align		4
        /*0008*/ 	.word	0x00000000
	.align		4
        /*000c*/ 	.word	0xfffffffe
	.align		4
        /*0010*/ 	.word	0x00000000
	.align		4
        /*0014*/ 	.word	0xfffffffd
	.align		4
        /*0018*/ 	.word	0x00000000
	.align		4
        /*001c*/ 	.word	0xfffffffc


//--------------------- .text._Z19operar_vectores_GPUiPfS_S_S_S_S_S_S_S_ --------------------------
	.section	.text._Z19operar_vectores_GPUiPfS_S_S_S_S_S_S_S_,"ax",@progbits
	.align	128
        .global         _Z19operar_vectores_GPUiPfS_S_S_S_S_S_S_S_
        .type           _Z19operar_vectores_GPUiPfS_S_S_S_S_S_S_S_,@function
        .size           _Z19operar_vectores_GPUiPfS_S_S_S_S_S_S_S_,(.L_x_1 - _Z19operar_vectores_GPUiPfS_S_S_S_S_S_S_S_)
        .other          _Z19operar_vectores_GPUiPfS_S_S_S_S_S_S_S_,@"STO_CUDA_ENTRY STV_DEFAULT"
_Z19operar_vectores_GPUiPfS_S_S_S_S_S_S_S_:
.text._Z19operar_vectores_GPUiPfS_S_S_S_S_S_S_S_:
[----:B------:R-:W-:Y:S01]  /*0000*/  LDC R1, c[0x0][0x37c] ;  /* 0x0000df00ff017b82 */ /* 0x000fe20000000800 */
[----:B------:R-:W0:Y:S07]  /*0010*/  S2R R3, SR_TID.X ;  /* 0x0000000000037919 */ /* 0x000e2e0000002100 */
[----:B------:R-:W0:Y:S01]  /*0020*/  S2UR UR4, SR_CTAID.X ;  /* 0x00000000000479c3 */ /* 0x000e220000002500 */
[----:B------:R-:W1:Y:S07]  /*0030*/  LDCU UR5, c[0x0][0x380] ;  /* 0x00007000ff0577ac */ /* 0x000e6e0008000800 */
[----:B------:R-:W0:Y:S02]  /*0040*/  LDC R0, c[0x0][0x360] ;  /* 0x0000d800ff007b82 */ /* 0x000e240000000800 */
[----:B0-----:R-:W-:-:S05]  /*0050*/  IMAD R0, R0, UR4, R3 ;  /* 0x0000000400007c24 */ /* 0x001fca000f8e0203 */
[----:B-1----:R-:W-:-:S13]  /*0060*/  ISETP.GE.AND P0, PT, R0, UR5, PT ;  /* 0x0000000500007c0c */ /* 0x002fda000bf06270 */
[----:B------:R-:W-:Y:S05]  /*0070*/  @P0 EXIT ;  /* 0x000000000000094d */ /* 0x000fea0003800000 */
[----:B------:R-:W0:Y:S01]  /*0080*/  LDC.64 R2, c[0x0][0x388] ;  /* 0x0000e200ff027b82 */ /* 0x000e220000000a00 */
[----:B------:R-:W1:Y:S07]  /*0090*/  LDCU.64 UR4, c[0x0][0x358] ;  /* 0x00006b00ff0477ac */ /* 0x000e6e0008000a00 */
[----:B------:R-:W2:Y:S08]  /*00a0*/  LDC.64 R4, c[0x0][0x390] ;  /* 0x0000e400ff047b82 */ /* 0x000eb00000000a00 */
[----:B------:R-:W3:Y:S01]  /*00b0*/  LDC.64 R6, c[0x0][0x398] ;  /* 0x0000e600ff067b82 */ /* 0x000ee20000000a00 */
[----:B0-----:R-:W-:-:S07]  /*00c0*/  IMAD.WIDE R2, R0, 0x4, R2 ;  /* 0x0000000400027825 */ /* 0x001fce00078e0202 */
[----:B------:R-:W0:Y:S01]  /*00d0*/  LDC.64 R8, c[0x0][0x3a0] ;  /* 0x0000e800ff087b82 */ /* 0x000e220000000a00 */
[----:B-1----:R-:W4:Y:S01]  /*00e0*/  LDG.E R2, desc[UR4][R2.64] ;  /* 0x0000000402027981 */ /* 0x002f22000c1e1900 */
[----:B--2---:R-:W-:-:S06]  /*00f0*/  IMAD.WIDE R4, R0, 0x4, R4 ;  /* 0x0000000400047825 */ /* 0x004fcc00078e0204 */
[----:B------:R-:W1:Y:S01]  /*0100*/  LDC.64 R10, c[0x0][0x3a8] ;  /* 0x0000ea00ff0a7b82 */ /* 0x000e620000000a00 */
[----:B------:R-:W4:Y:S01]  /*0110*/  LDG.E R5, desc[UR4][R4.64] ;  /* 0x0000000404057981 */ /* 0x000f22000c1e1900 */
[----:B---3--:R-:W-:-:S06]  /*0120*/  IMAD.WIDE R6, R0, 0x4, R6 ;  /* 0x0000000400067825 */ /* 0x008fcc00078e0206 */
[----:B------:R-:W2:Y:S01]  /*0130*/  LDC.64 R12, c[0x0][0x3c0] ;  /* 0x0000f000ff0c7b82 */ /* 0x000ea20000000a00 */
[----:B0-----:R-:W-:-:S04]  /*0140*/  IMAD.WIDE R8, R0, 0x4, R8 ;  /* 0x0000000400087825 */ /* 0x001fc800078e0208 */
[----:B-1----:R-:W-:-:S04]  /*0150*/  IMAD.WIDE R10, R0, 0x4, R10 ;  /* 0x00000004000a7825 */ /* 0x002fc800078e020a */
[----:B----4-:R-:W-:Y:S02]  /*0160*/  FADD R15, R2, R5 ;  /* 0x00000005020f7221 */ /* 0x010fe40000000000 */
[----:B------:R-:W0:Y:S03]  /*0170*/  LDC.64 R2, c[0x0][0x3b0] ;  /* 0x0000ec00ff027b82 */ /* 0x000e260000000a00 */
[----:B------:R1:W-:Y:S04]  /*0180*/  STG.E desc[UR4][R6.64], R15 ;  /* 0x0000000f06007986 */ /* 0x0003e8000c101904 */
[----:B------:R-:W3:Y:S01]  /*0190*/  LDG.E R8, desc[UR4][R8.64] ;  /* 0x0000000408087981 */ /* 0x000ee2000c1e1900 */
[----:B------:R-:W4:Y:S03]  /*01a0*/  LDC.64 R4, c[0x0][0x3c8] ;  /* 0x0000f200ff047b82 */ /* 0x000f260000000a00 */
[----:B------:R-:W3:Y:S01]  /*01b0*/  LDG.E R11, desc[UR4][R10.64] ;  /* 0x000000040a0b7981 */ /* 0x000ee2000c1e1900 */
[----:B--2---:R-:W-:-:S04]  /*01c0*/  IMAD.WIDE R12, R0, 0x4, R12 ;  /* 0x00000004000c7825 */ /* 0x004fc800078e020c */
[----:B-1----:R-:W1:Y:S01]  /*01d0*/  LDC.64 R6, c[0x0][0x3b8] ;  /* 0x0000ee00ff067b82 */ /* 0x002e620000000a00 */
[----:B0-----:R-:W-:-:S04]  /*01e0*/  IMAD.WIDE R2, R0, 0x4, R2 ;  /* 0x0000000400027825 */ /* 0x001fc800078e0202 */
[----:B----4-:R-:W-:-:S04]  /*01f0*/  IMAD.WIDE R4, R0, 0x4, R4 ;  /* 0x0000000400047825 */ /* 0x010fc800078e0204 */
[----:B---3--:R-:W-:-:S05]  /*0200*/  FADD R17, R8, -R11 ;  /* 0x8000000b08117221 */ /* 0x008fca0000000000 */
[----:B------:R-:W-:Y:S04]  /*0210*/  STG.E desc[UR4][R2.64], R17 ;  /* 0x0000001102007986 */ /* 0x000fe8000c101904 */
[----:B------:R-:W2:Y:S04]  /*0220*/  LDG.E R4, desc[UR4][R4.64] ;  /* 0x0000000404047981 */ /* 0x000ea8000c1e1900 */
[----:B------:R-:W2:Y:S01]  /*0230*/  LDG.E R13, desc[UR4][R12.64] ;  /* 0x000000040c0d7981 */ /* 0x000ea2000c1e1900 */
[----:B-1----:R-:W-:-:S04]  /*0240*/  IMAD.WIDE R6, R0, 0x4, R6 ;  /* 0x0000000400067825 */ /* 0x002fc800078e0206 */
[----:B--2---:R-:W-:-:S05]  /*0250*/  FMUL R9, R4, R13 ;  /* 0x0000000d04097220 */ /* 0x004fca0000400000 */
[----:B------:R-:W-:Y:S01]  /*0260*/  STG.E desc[UR4][R6.64], R9 ;  /* 0x0000000906007986 */ /* 0x000fe2000c101904 */
[----:B------:R-:W-:Y:S05]  /*0270*/  EXIT ;  /* 0x000000000000794d */ /* 0x000fea0003800000 */
.L_x_0:
[----:B------:R-:W-:-:S00]  /*0280*/  BRA `(.L_x_0) ;  /* 0xfffffffc00fc7947 */ /* 0x000fc0000383ffff */
[----:B------:R-:W-:-:S00]  /*0290*/  NOP ;  /* 0x0000000000007918 */ /* 0x000fc00000000000 */
        /* <DEDUP_REMOVED lines=14> */
.L_x_1:


//--------------------- .nv.shared.reserved.0     --------------------------
	.section	.nv.shared.reserved.0,"aw",@nobits
	.weak		__nv_reservedSMEM_offset_0_alias
	.size		__nv_reservedSMEM_offset_0_alias, 0, 64
	.other		__nv_reservedSMEM_offset_0_alias,@"STO_CUDA_RESERVED_SHARED STV_DEFAULT"
__nv_reservedSMEM_offset_0_alias:
	.zero		0
	.zero		64


//--------------------- .nv.constant0._Z19operar_vectores_GPUiPfS_S_S_S_S_S_S_S_ --------------------------
	.section	.nv.constant0._Z19operar_vectores_GPUiPfS_S_S_S_S_S_S_S_,"a",@progbits
	.sectionflags	@""
	.align	4
.nv.constant0._Z19operar_vectores_GPUiPfS_S_S_S_S_S_S_S_:
	.zero		976


//--------------------- SYMBOLS --------------------------

	.type		.nv.reservedSmem.offset0,@object
	.size		.nv.reservedSmem.offset0,0x4
